	.headerflags	@"EF_CUDA_TEXMODE_UNIFIED EF_CUDA_64BIT_ADDRESS EF_CUDA_ACCELERATORS EF_CUDA_SM90 EF_CUDA_VIRTUAL_SM(EF_CUDA_SM90)"
	.elftype	@"ET_EXEC"


//--------------------- .nv.info                  --------------------------
	.section	.nv.info,"",@"SHT_CUDA_INFO"
	.align	4


	//----- nvinfo : EIATTR_REGCOUNT
	.align		4
        /*0000*/ 	.byte	0x04, 0x2f
        /*0002*/ 	.short	(.L_3 - .L_2)
	.align		4
.L_2:
        /*0004*/ 	.word	index@(triton_poi_fused__native_batch_norm_legit_no_training_relu_7)
        /*0008*/ 	.word	0x00000020


	//----- nvinfo : EIATTR_MIN_STACK_SIZE
	.align		4
.L_3:
        /*000c*/ 	.byte	0x04, 0x12
        /*000e*/ 	.short	(.L_5 - .L_4)
	.align		4
.L_4:
        /*0010*/ 	.word	index@(triton_poi_fused__native_batch_norm_legit_no_training_relu_7)
        /*0014*/ 	.word	0x00000000


	//----- nvinfo : EIATTR_FRAME_SIZE
	.align		4
.L_5:
        /*0018*/ 	.byte	0x04, 0x11
        /*001a*/ 	.short	(.L_7 - .L_6)
	.align		4
.L_6:
        /*001c*/ 	.word	index@(triton_poi_fused__native_batch_norm_legit_no_training_relu_7)
        /*0020*/ 	.word	0x00000000


	//----- nvinfo : EIATTR_MIN_STACK_SIZE
	.align		4
.L_7:
        /*0024*/ 	.byte	0x04, 0x12
        /*0026*/ 	.short	(.L_9 - .L_8)
	.align		4
.L_8:
        /*0028*/ 	.word	index@(triton_poi_fused__native_batch_norm_legit_no_training_relu_7)
        /*002c*/ 	.word	0x00000000
.L_9:


//--------------------- .nv.info.triton_poi_fused__native_batch_norm_legit_no_training_relu_7 --------------------------
	.section	.nv.info.triton_poi_fused__native_batch_norm_legit_no_training_relu_7,"",@"SHT_CUDA_INFO"
	.sectionflags	@""
	.align	4


	//----- nvinfo : EIATTR_CUDA_API_VERSION
	.align		4
        /*0000*/ 	.byte	0x04, 0x37
        /*0002*/ 	.short	(.L_11 - .L_10)
.L_10:
        /*0004*/ 	.word	0x0000007c


	//----- nvinfo : EIATTR_KPARAM_INFO
	.align		4
.L_11:
        /*0008*/ 	.byte	0x04, 0x17
        /*000a*/ 	.short	(.L_13 - .L_12)
.L_12:
        /*000c*/ 	.word	0x00000000
        /*0010*/ 	.short	0x000b
        /*0012*/ 	.short	0x0058
        /*0014*/ 	.byte	0x00, 0xf0, 0x11, 0x00


	//----- nvinfo : EIATTR_KPARAM_INFO
	.align		4
.L_13:
        /*0018*/ 	.byte	0x04, 0x17
        /*001a*/ 	.short	(.L_15 - .L_14)
.L_14:
        /*001c*/ 	.word	0x00000000
        /*0020*/ 	.short	0x000a
        /*0022*/ 	.short	0x0050
        /*0024*/ 	.byte	0x00, 0xf4, 0x21, 0x00


	//----- nvinfo : EIATTR_KPARAM_INFO
	.align		4
.L_15:
        /*0028*/ 	.byte	0x04, 0x17
        /*002a*/ 	.short	(.L_17 - .L_16)
.L_16:
        /*002c*/ 	.word	0x00000000
        /*0030*/ 	.short	0x0009
        /*0032*/ 	.short	0x0048
        /*0034*/ 	.byte	0x00, 0xf4, 0x21, 0x00


	//----- nvinfo : EIATTR_KPARAM_INFO
	.align		4
.L_17:
        /*0038*/ 	.byte	0x04, 0x17
        /*003a*/ 	.short	(.L_19 - .L_18)
.L_18:
        /*003c*/ 	.word	0x00000000
        /*0040*/ 	.short	0x0008
        /*0042*/ 	.short	0x0040
        /*0044*/ 	.byte	0x00, 0xf4, 0x21, 0x00


	//----- nvinfo : EIATTR_KPARAM_INFO
	.align		4
.L_19:
        /*0048*/ 	.byte	0x04, 0x17
        /*004a*/ 	.short	(.L_21 - .L_20)
.L_20:
        /*004c*/ 	.word	0x00000000
        /*0050*/ 	.short	0x0007
        /*0052*/ 	.short	0x0038
        /*0054*/ 	.byte	0x00, 0xf4, 0x21, 0x00


	//----- nvinfo : EIATTR_KPARAM_INFO
	.align		4
.L_21:
        /*0058*/ 	.byte	0x04, 0x17
        /*005a*/ 	.short	(.L_23 - .L_22)
.L_22:
        /*005c*/ 	.word	0x00000000
        /*0060*/ 	.short	0x0006
        /*0062*/ 	.short	0x0030
        /*0064*/ 	.byte	0x00, 0xf4, 0x21, 0x00


	//----- nvinfo : EIATTR_KPARAM_INFO
	.align		4
.L_23:
        /*0068*/ 	.byte	0x04, 0x17
        /*006a*/ 	.short	(.L_25 - .L_24)
.L_24:
        /*006c*/ 	.word	0x00000000
        /*0070*/ 	.short	0x0005
        /*0072*/ 	.short	0x0028
        /*0074*/ 	.byte	0x00, 0xf4, 0x21, 0x00


	//----- nvinfo : EIATTR_KPARAM_INFO
	.align		4
.L_25:
        /*0078*/ 	.byte	0x04, 0x17
        /*007a*/ 	.short	(.L_27 - .L_26)
.L_26:
        /*007c*/ 	.word	0x00000000
        /*0080*/ 	.short	0x0004
        /*0082*/ 	.short	0x0020
        /*0084*/ 	.byte	0x00, 0xf4, 0x21, 0x00


	//----- nvinfo : EIATTR_KPARAM_INFO
	.align		4
.L_27:
        /*0088*/ 	.byte	0x04, 0x17
        /*008a*/ 	.short	(.L_29 - .L_28)
.L_28:
        /*008c*/ 	.word	0x00000000
        /*0090*/ 	.short	0x0003
        /*0092*/ 	.short	0x0018
        /*0094*/ 	.byte	0x00, 0xf4, 0x21, 0x00


	//----- nvinfo : EIATTR_KPARAM_INFO
	.align		4
.L_29:
        /*0098*/ 	.byte	0x04, 0x17
        /*009a*/ 	.short	(.L_31 - .L_30)
.L_30:
        /*009c*/ 	.word	0x00000000
        /*00a0*/ 	.short	0x0002
        /*00a2*/ 	.short	0x0010
        /*00a4*/ 	.byte	0x00, 0xf4, 0x21, 0x00


	//----- nvinfo : EIATTR_KPARAM_INFO
	.align		4
.L_31:
        /*00a8*/ 	.byte	0x04, 0x17
        /*00aa*/ 	.short	(.L_33 - .L_32)
.L_32:
        /*00ac*/ 	.word	0x00000000
        /*00b0*/ 	.short	0x0001
        /*00b2*/ 	.short	0x0008
        /*00b4*/ 	.byte	0x00, 0xf4, 0x21, 0x00


	//----- nvinfo : EIATTR_KPARAM_INFO
	.align		4
.L_33:
        /*00b8*/ 	.byte	0x04, 0x17
        /*00ba*/ 	.short	(.L_35 - .L_34)
.L_34:
        /*00bc*/ 	.word	0x00000000
        /*00c0*/ 	.short	0x0000
        /*00c2*/ 	.short	0x0000
        /*00c4*/ 	.byte	0x00, 0xf4, 0x21, 0x00


	//----- nvinfo : EIATTR_SPARSE_MMA_MASK
	.align		4
.L_35:
        /*00c8*/ 	.byte	0x03, 0x50
        /*00ca*/ 	.short	0x0000


	//----- nvinfo : EIATTR_MAXREG_COUNT
	.align		4
        /*00cc*/ 	.byte	0x03, 0x1b
        /*00ce*/ 	.short	0x00ff


	//----- nvinfo : EIATTR_EXIT_INSTR_OFFSETS
	.align		4
        /*00d0*/ 	.byte	0x04, 0x1c
        /*00d2*/ 	.short	(.L_37 - .L_36)


	//   ....[0]....
.L_36:
        /*00d4*/ 	.word	0x00000c20


	//----- nvinfo : EIATTR_REQNTID
	.align		4
.L_37:
        /*00d8*/ 	.byte	0x04, 0x10
        /*00da*/ 	.short	(.L_39 - .L_38)
.L_38:
        /*00dc*/ 	.word	0x00000080
        /*00e0*/ 	.word	0x00000001
        /*00e4*/ 	.word	0x00000001


	//----- nvinfo : EIATTR_CBANK_PARAM_SIZE
	.align		4
.L_39:
        /*00e8*/ 	.byte	0x03, 0x19
        /*00ea*/ 	.short	0x005c


	//----- nvinfo : EIATTR_PARAM_CBANK
	.align		4
        /*00ec*/ 	.byte	0x04, 0x0a
        /*00ee*/ 	.short	(.L_41 - .L_40)
	.align		4
.L_40:
        /*00f0*/ 	.word	index@(.nv.constant0.triton_poi_fused__native_batch_norm_legit_no_training_relu_7)
        /*00f4*/ 	.short	0x0210
        /*00f6*/ 	.short	0x005c


	//----- nvinfo : EIATTR_SW_WAR
	.align		4
.L_41:
        /*00f8*/ 	.byte	0x04, 0x36
        /*00fa*/ 	.short	(.L_43 - .L_42)
.L_42:
        /*00fc*/ 	.word	0x00000008
.L_43:


//--------------------- .nv.callgraph             --------------------------
	.section	.nv.callgraph,"",@"SHT_CUDA_CALLGRAPH"
	.align	4
	.sectionentsize	8
	.align		4
        /*0000*/ 	.word	0x00000000
	.align		4
        /*0004*/ 	.word	0xffffffff
	.align		4
        /*0008*/ 	.word	0x00000000
	.align		4
        /*000c*/ 	.word	0xfffffffe
	.align		4
        /*0010*/ 	.word	0x00000000
	.align		4
        /*0014*/ 	.word	0xfffffffd
	.align		4
        /*0018*/ 	.word	0x00000000
	.align		4
        /*001c*/ 	.word	0xfffffffc


//--------------------- .nv.constant4             --------------------------
	.section	.nv.constant4,"a",@progbits
	.align	8
	.align		8
.nv.constant4:
        /*0000*/ 	.dword	_$_str
	.align		8
        /*0008*/ 	.dword	_$_str_$_2


//--------------------- .text.triton_poi_fused__native_batch_norm_legit_no_training_relu_7 --------------------------
	.section	.text.triton_poi_fused__native_batch_norm_legit_no_training_relu_7,"ax",@progbits
	.align	128
        .global         triton_poi_fused__native_batch_norm_legit_no_training_relu_7
        .type           triton_poi_fused__native_batch_norm_legit_no_training_relu_7,@function
        .size           triton_poi_fused__native_batch_norm_legit_no_training_relu_7,(.L_x_1 - triton_poi_fused__native_batch_norm_legit_no_training_relu_7)
        .other          triton_poi_fused__native_batch_norm_legit_no_training_relu_7,@"STO_CUDA_ENTRY STV_DEFAULT"
triton_poi_fused__native_batch_norm_legit_no_training_relu_7:
.text.triton_poi_fused__native_batch_norm_legit_no_training_relu_7:
[----:B------:R-:W-:Y:S01]  /*0000*/  LDC R1, c[0x0][0x28] ;  /* 0x00000a00ff017b82 */ /* 0x000fe20000000800 */
[----:B------:R-:W1:Y:S07]  /*0010*/  S2R R0, SR_TID.X ;  /* 0x0000000000007919 */ /* 0x000e6e0000002100 */
[----:B------:R-:W2:Y:S01]  /*0020*/  LDC.64 R4, c[0x0][0x240] ;  /* 0x00009000ff047b82 */ /* 0x000ea20000000a00 */
[----:B------:R-:W-:Y:S01]  /*0030*/  ULDC.64 UR4, c[0x0][0x208] ;  /* 0x0000820000047ab9 */ /* 0x000fe20000000a00 */
[----:B------:R-:W3:Y:S01]  /*0040*/  S2R R25, SR_CTAID.X ;  /* 0x0000000000197919 */ /* 0x000ee20000002500 */
[----:B------:R-:W-:-:S05]  /*0050*/  HFMA2.MMA R29, -RZ, RZ, 1.625, 0 ;  /* 0x3e800000ff1d7435 */ /* 0x000fca00000001ff */
[----:B------:R-:W4:Y:S08]  /*0060*/  LDC.64 R14, c[0x0][0x228] ;  /* 0x00008a00ff0e7b82 */ /* 0x000f300000000a00 */
[----:B------:R-:W5:Y:S08]  /*0070*/  LDC.64 R18, c[0x0][0x230] ;  /* 0x00008c00ff127b82 */ /* 0x000f700000000a00 */
[----:B------:R-:W2:Y:S01]  /*0080*/  LDC.64 R16, c[0x0][0x238] ;  /* 0x00008e00ff107b82 */ /* 0x000ea20000000a00 */
[----:B-1----:R-:W-:-:S07]  /*0090*/  SHF.L.U32 R0, R0, 0x2, RZ ;  /* 0x0000000200007819 */ /* 0x002fce00000006ff */
[----:B------:R-:W1:Y:S01]  /*00a0*/  LDC.64 R20, c[0x0][0x248] ;  /* 0x00009200ff147b82 */ /* 0x000e620000000a00 */
[----:B---3--:R-:W-:Y:S02]  /*00b0*/  SHF.R.S32.HI R2, RZ, 0x15, R25 ;  /* 0x00000015ff027819 */ /* 0x008fe40000011419 */
[----:B------:R-:W-:Y:S02]  /*00c0*/  LOP3.LUT R0, R0, 0x1fc, RZ, 0xc0, !PT ;  /* 0x000001fc00007812 */ /* 0x000fe400078ec0ff */
[----:B------:R-:W-:Y:S02]  /*00d0*/  SGXT R2, R2, 0x1 ;  /* 0x000000010202781a */ /* 0x000fe40000000200 */
[----:B------:R-:W-:-:S04]  /*00e0*/  LEA R25, R25, R0, 0xa ;  /* 0x0000000019197211 */ /* 0x000fc800078e50ff */
[----:B------:R-:W-:Y:S02]  /*00f0*/  LEA.HI R0, R2, R25, RZ, 0x8 ;  /* 0x0000001902007211 */ /* 0x000fe400078f40ff */
[----:B------:R-:W3:Y:S02]  /*0100*/  LDC.64 R2, c[0x0][0x220] ;  /* 0x00008800ff027b82 */ /* 0x000ee40000000a00 */
[----:B------:R-:W-:Y:S02]  /*0110*/  SHF.R.S32.HI R11, RZ, 0x8, R0 ;  /* 0x00000008ff0b7819 */ /* 0x000fe40000011400 */
[----:B------:R-:W-:-:S03]  /*0120*/  IADD3 R0, R0, 0x200, RZ ;  /* 0x0000020000007810 */ /* 0x000fc60007ffe0ff */
[----:B------:R-:W-:Y:S01]  /*0130*/  IMAD.HI R6, R11, 0x30c30c31, RZ ;  /* 0x30c30c310b067827 */ /* 0x000fe200078e02ff */
[----:B------:R-:W-:-:S04]  /*0140*/  SHF.R.S32.HI R0, RZ, 0x8, R0 ;  /* 0x00000008ff007819 */ /* 0x000fc80000011400 */
[----:B------:R-:W-:Y:S01]  /*0150*/  SHF.R.U32.HI R7, RZ, 0x1f, R6 ;  /* 0x0000001fff077819 */ /* 0x000fe20000011606 */
[----:B------:R-:W-:-:S03]  /*0160*/  IMAD.HI R8, R0, 0x30c30c31, RZ ;  /* 0x30c30c3100087827 */ /* 0x000fc600078e02ff */
[----:B------:R-:W-:Y:S02]  /*0170*/  LEA.HI.SX32 R6, R6, R7, 0x1a ;  /* 0x0000000706067211 */ /* 0x000fe400078fd2ff */
[----:B------:R-:W-:-:S03]  /*0180*/  SHF.R.U32.HI R7, RZ, 0x1f, R8 ;  /* 0x0000001fff077819 */ /* 0x000fc60000011608 */
[----:B------:R-:W-:Y:S01]  /*0190*/  IMAD R11, R6, -0x150, R11 ;  /* 0xfffffeb0060b7824 */ /* 0x000fe200078e020b */
[----:B------:R-:W-:-:S03]  /*01a0*/  LEA.HI.SX32 R9, R8, R7, 0x1a ;  /* 0x0000000708097211 */ /* 0x000fc600078fd2ff */
[----:B---3--:R-:W-:-:S04]  /*01b0*/  IMAD.WIDE R6, R11, 0x4, R2 ;  /* 0x000000040b067825 */ /* 0x008fc800078e0202 */
[----:B------:R-:W-:Y:S02]  /*01c0*/  IMAD R10, R9, -0x150, R0 ;  /* 0xfffffeb0090a7824 */ /* 0x000fe400078e0200 */
[----:B------:R-:W3:Y:S02]  /*01d0*/  LDG.E.EL R6, desc[UR4][R6.64] ;  /* 0x0000000406067981 */ /* 0x000ee4000c2e1900 */
[----:B------:R-:W-:-:S06]  /*01e0*/  IMAD.WIDE R2, R10, 0x4, R2 ;  /* 0x000000040a027825 */ /* 0x000fcc00078e0202 */
[----:B------:R-:W4:Y:S01]  /*01f0*/  LDG.E.EL R2, desc[UR4][R2.64] ;  /* 0x0000000402027981 */ /* 0x000f22000c2e1900 */
[----:B--2---:R-:W-:-:S04]  /*0200*/  IMAD.WIDE R8, R11, 0x4, R4 ;  /* 0x000000040b087825 */ /* 0x004fc800078e0204 */
[----:B------:R-:W-:Y:S02]  /*0210*/  IMAD.WIDE R4, R10, 0x4, R4 ;  /* 0x000000040a047825 */ /* 0x000fe400078e0204 */
[----:B------:R-:W2:Y:S04]  /*0220*/  LDG.E.EL R8, desc[UR4][R8.64] ;  /* 0x0000000408087981 */ /* 0x000ea8000c2e1900 */
[----:B------:R-:W5:Y:S01]  /*0230*/  LDG.E.EL R4, desc[UR4][R4.64] ;  /* 0x0000000404047981 */ /* 0x000f62000c2e1900 */
[----:B---3--:R-:W-:-:S06]  /*0240*/  FADD R0, R6, 0.0010000000474974513054 ;  /* 0x3a83126f06007421 */ /* 0x008fcc0000000000 */
[----:B------:R-:W3:Y:S01]  /*0250*/  MUFU.SQRT R0, R0 ;  /* 0x0000000000007308 */ /* 0x000ee20000002000 */
[----:B----4-:R-:W-:-:S07]  /*0260*/  FADD R12, R2, 0.0010000000474974513054 ;  /* 0x3a83126f020c7421 */ /* 0x010fce0000000000 */
[----:B------:R-:W4:Y:S01]  /*0270*/  MUFU.SQRT R12, R12 ;  /* 0x0000000c000c7308 */ /* 0x000f220000002000 */
[----:B--2---:R-:W-:Y:S02]  /*0280*/  FADD R6, R8, 0.0010000000474974513054 ;  /* 0x3a83126f08067421 */ /* 0x004fe40000000000 */
[----:B------:R-:W2:Y:S01]  /*0290*/  LDC.64 R8, c[0x0][0x218] ;  /* 0x00008600ff087b82 */ /* 0x000ea20000000a00 */
[----:B-----5:R-:W-:Y:S01]  /*02a0*/  FADD R2, R4, 0.0010000000474974513054 ;  /* 0x3a83126f04027421 */ /* 0x020fe20000000000 */
[----:B---3--:R-:W-:-:S03]  /*02b0*/  FSETP.GT.AND P6, PT, R0, 8.50705917302346158658e+37, PT ;  /* 0x7e8000000000780b */ /* 0x008fc60003fc4000 */
[----:B------:R-:W3:Y:S01]  /*02c0*/  MUFU.SQRT R6, R6 ;  /* 0x0000000600067308 */ /* 0x000ee20000002000 */
[----:B------:R-:W-:Y:S02]  /*02d0*/  FSETP.GEU.AND P4, PT, R0, 1.175494350822287508e-38, PT ;  /* 0x008000000000780b */ /* 0x000fe40003f8e000 */
[----:B----4-:R-:W-:-:S05]  /*02e0*/  FSETP.GT.AND P5, PT, R12, 8.50705917302346158658e+37, PT ;  /* 0x7e8000000c00780b */ /* 0x010fca0003fa4000 */
[----:B------:R4:W5:Y:S01]  /*02f0*/  MUFU.SQRT R22, R2 ;  /* 0x0000000200167308 */ /* 0x0009620000002000 */
[----:B------:R-:W-:Y:S02]  /*0300*/  FSETP.GEU.AND P2, PT, R12, 1.175494350822287508e-38, PT ;  /* 0x008000000c00780b */ /* 0x000fe40003f4e000 */
[----:B------:R-:W-:Y:S01]  /*0310*/  FSEL R4, R29, 1, P5 ;  /* 0x3f8000001d047808 */ /* 0x000fe20002800000 */
[----:B------:R-:W-:Y:S01]  /*0320*/  @P6 FMUL R0, R0, 0.25 ;  /* 0x3e80000000006820 */ /* 0x000fe20000400000 */
[----:B---3--:R-:W-:-:S03]  /*0330*/  FSETP.GT.AND P3, PT, R6, 8.50705917302346158658e+37, PT ;  /* 0x7e8000000600780b */ /* 0x008fc60003f64000 */
[----:B------:R-:W-:Y:S01]  /*0340*/  @!P4 FMUL R0, R0, 16777216 ;  /* 0x4b8000000000c820 */ /* 0x000fe20000400000 */
[----:B----4-:R-:W-:Y:S02]  /*0350*/  FSEL R2, R29, 1, P6 ;  /* 0x3f8000001d027808 */ /* 0x010fe40003000000 */
[----:B------:R-:W-:Y:S01]  /*0360*/  FSETP.GEU.AND P1, PT, R6, 1.175494350822287508e-38, PT ;  /* 0x008000000600780b */ /* 0x000fe20003f2e000 */
[----:B------:R-:W-:Y:S01]  /*0370*/  @P5 FMUL R12, R12, 0.25 ;  /* 0x3e8000000c0c5820 */ /* 0x000fe20000400000 */
[----:B------:R-:W3:Y:S01]  /*0380*/  MUFU.RCP R3, R0 ;  /* 0x0000000000037308 */ /* 0x000ee20000001000 */
[----:B------:R-:W-:Y:S01]  /*0390*/  @!P2 FMUL R4, R4, 16777216 ;  /* 0x4b8000000404a820 */ /* 0x000fe20000400000 */
[----:B-----5:R-:W-:Y:S01]  /*03a0*/  FSETP.GT.AND P0, PT, R22, 8.50705917302346158658e+37, PT ;  /* 0x7e8000001600780b */ /* 0x020fe20003f04000 */
[----:B------:R-:W-:Y:S01]  /*03b0*/  @!P2 FMUL R12, R12, 16777216 ;  /* 0x4b8000000c0ca820 */ /* 0x000fe20000400000 */
[----:B------:R-:W-:Y:S01]  /*03c0*/  FSETP.GEU.AND P6, PT, R22, 1.175494350822287508e-38, PT ;  /* 0x008000001600780b */ /* 0x000fe20003fce000 */
[----:B--2---:R-:W-:Y:S01]  /*03d0*/  IMAD.WIDE R26, R11, 0x4, R8 ;  /* 0x000000040b1a7825 */ /* 0x004fe200078e0208 */
[----:B------:R-:W-:-:S03]  /*03e0*/  FSEL R24, R29, 1, P3 ;  /* 0x3f8000001d187808 */ /* 0x000fc60001800000 */
[----:B------:R-:W-:Y:S01]  /*03f0*/  @P3 FMUL R6, R6, 0.25 ;  /* 0x3e80000006063820 */ /* 0x000fe20000400000 */
[----:B------:R2:W4:Y:S01]  /*0400*/  MUFU.RCP R13, R12 ;  /* 0x0000000c000d7308 */ /* 0x0005220000001000 */
[----:B------:R-:W-:Y:S01]  /*0410*/  FSEL R29, R29, 1, P0 ;  /* 0x3f8000001d1d7808 */ /* 0x000fe20000000000 */
[----:B------:R-:W-:-:S04]  /*0420*/  IMAD.WIDE R8, R10, 0x4, R8 ;  /* 0x000000040a087825 */ /* 0x000fc800078e0208 */
[----:B------:R-:W-:Y:S01]  /*0430*/  @!P1 FMUL R6, R6, 16777216 ;  /* 0x4b80000006069820 */ /* 0x000fe20000400000 */
[----:B------:R-:W-:Y:S01]  /*0440*/  @!P1 FMUL R24, R24, 16777216 ;  /* 0x4b80000018189820 */ /* 0x000fe20000400000 */
[----:B------:R-:W5:Y:S01]  /*0450*/  LDG.E.EL R27, desc[UR4][R26.64] ;  /* 0x000000041a1b7981 */ /* 0x000f62000c2e1900 */
[----:B------:R-:W-:Y:S01]  /*0460*/  @!P4 FMUL R2, R2, 16777216 ;  /* 0x4b8000000202c820 */ /* 0x000fe20000400000 */
[----:B------:R-:W-:Y:S01]  /*0470*/  @P0 FMUL R22, R22, 0.25 ;  /* 0x3e80000016160820 */ /* 0x000fe20000400000 */
[----:B------:R1:W1:Y:S01]  /*0480*/  MUFU.RCP R23, R6 ;  /* 0x0000000600177308 */ /* 0x0002620000001000 */
[----:B------:R-:W-:Y:S01]  /*0490*/  @!P6 FMUL R29, R29, 16777216 ;  /* 0x4b8000001d1de820 */ /* 0x000fe20000400000 */
[----:B--2---:R2:W5:Y:S01]  /*04a0*/  LDG.E.EL R12, desc[UR4][R8.64] ;  /* 0x00000004080c7981 */ /* 0x004562000c2e1900 */
[----:B------:R-:W-:Y:S01]  /*04b0*/  @!P6 FMUL R22, R22, 16777216 ;  /* 0x4b8000001616e820 */ /* 0x000fe20000400000 */
[----:B---3--:R-:W-:Y:S01]  /*04c0*/  FMUL R3, R3, R2 ;  /* 0x0000000203037220 */ /* 0x008fe20000400000 */
[----:B----4-:R-:W-:-:S03]  /*04d0*/  FMUL R13, R13, R4 ;  /* 0x000000040d0d7220 */ /* 0x010fc60000400000 */
[----:B------:R-:W3:Y:S01]  /*04e0*/  MUFU.RCP R0, R22 ;  /* 0x0000001600007308 */ /* 0x000ee20000001000 */
[----:B------:R-:W4:Y:S08]  /*04f0*/  LDC.64 R4, c[0x0][0x210] ;  /* 0x00008400ff047b82 */ /* 0x000f300000000a00 */
[----:B01----:R-:W0:Y:S01]  /*0500*/  LDC.64 R6, c[0x0][0x250] ;  /* 0x00009400ff067b82 */ /* 0x003e220000000a00 */
[----:B--2---:R-:W-:-:S04]  /*0510*/  IMAD.WIDE R8, R11, 0x4, R18 ;  /* 0x000000040b087825 */ /* 0x004fc800078e0212 */
[----:B------:R-:W-:Y:S01]  /*0520*/  FMUL R23, R23, R24 ;  /* 0x0000001817177220 */ /* 0x000fe20000400000 */
[----:B---3--:R-:W-:Y:S01]  /*0530*/  FMUL R0, R0, R29 ;  /* 0x0000001d00007220 */ /* 0x008fe20000400000 */
[--C-:B------:R-:W-:Y:S01]  /*0540*/  IMAD.WIDE R28, R11, 0x4, R14.reuse ;  /* 0x000000040b1c7825 */ /* 0x100fe200078e020e */
[----:B------:R-:W2:Y:S04]  /*0550*/  LDG.E.EL R24, desc[UR4][R8.64] ;  /* 0x0000000408187981 */ /* 0x000ea8000c2e1900 */
[----:B------:R1:W2:Y:S01]  /*0560*/  LDG.E.EL R26, desc[UR4][R28.64] ;  /* 0x000000041c1a7981 */ /* 0x0002a2000c2e1900 */
[----:B------:R-:W-:-:S04]  /*0570*/  IMAD.WIDE R14, R10, 0x4, R14 ;  /* 0x000000040a0e7825 */ /* 0x000fc800078e020e */
[----:B----4-:R-:W-:Y:S02]  /*0580*/  IMAD.WIDE R4, R25, 0x4, R4 ;  /* 0x0000000419047825 */ /* 0x010fe400078e0204 */
[----:B------:R-:W3:Y:S02]  /*0590*/  LDG.E.EL R15, desc[UR4][R14.64] ;  /* 0x000000040e0f7981 */ /* 0x000ee4000c2e1900 */
[----:B-1----:R-:W-:-:S04]  /*05a0*/  IMAD.WIDE R28, R11, 0x4, R16 ;  /* 0x000000040b1c7825 */ /* 0x002fc800078e0210 */
[C---:B------:R-:W-:Y:S01]  /*05b0*/  IMAD.WIDE R16, R10.reuse, 0x4, R16 ;  /* 0x000000040a107825 */ /* 0x040fe200078e0210 */
[----:B------:R-:W4:Y:S03]  /*05c0*/  LDG.E.EL R22, desc[UR4][R28.64] ;  /* 0x000000041c167981 */ /* 0x000f26000c2e1900 */
[----:B------:R-:W-:Y:S01]  /*05d0*/  IMAD.WIDE R8, R11, 0x4, R20 ;  /* 0x000000040b087825 */ /* 0x000fe200078e0214 */
[----:B------:R0:W2:Y:S03]  /*05e0*/  LDG.E.EL R2, desc[UR4][R16.64] ;  /* 0x0000000410027981 */ /* 0x0000a6000c2e1900 */
[C---:B------:R-:W-:Y:S01]  /*05f0*/  IMAD.WIDE R18, R10.reuse, 0x4, R18 ;  /* 0x000000040a127825 */ /* 0x040fe200078e0212 */
[----:B------:R-:W2:Y:S03]  /*0600*/  LDG.E.EL R14, desc[UR4][R8.64] ;  /* 0x00000004080e7981 */ /* 0x000ea6000c2e1900 */
[----:B------:R-:W-:-:S02]  /*0610*/  IMAD.WIDE R20, R10, 0x4, R20 ;  /* 0x000000040a147825 */ /* 0x000fc400078e0214 */
[----:B------:R-:W3:Y:S02]  /*0620*/  LDG.E.EL R18, desc[UR4][R18.64] ;  /* 0x0000000412127981 */ /* 0x000ee4000c2e1900 */
[--C-:B0-----:R-:W-:Y:S02]  /*0630*/  IMAD.WIDE R16, R11, 0x4, R6.reuse ;  /* 0x000000040b107825 */ /* 0x101fe400078e0206 */
[----:B------:R-:W2:Y:S02]  /*0640*/  LDG.E.EL R20, desc[UR4][R20.64] ;  /* 0x0000000414147981 */ /* 0x000ea4000c2e1900 */
[----:B------:R-:W-:Y:S02]  /*0650*/  IMAD.WIDE R6, R10, 0x4, R6 ;  /* 0x000000040a067825 */ /* 0x000fe400078e0206 */
[----:B------:R-:W5:Y:S04]  /*0660*/  LDG.E.128 R8, desc[UR4][R4.64] ;  /* 0x0000000404087981 */ /* 0x000f68000c1e1d00 */
[----:B------:R0:W2:Y:S04]  /*0670*/  LDG.E.EL R19, desc[UR4][R6.64] ;  /* 0x0000000406137981 */ /* 0x0000a8000c2e1900 */
[----:B------:R2:W2:Y:S01]  /*0680*/  LDG.E.EL R21, desc[UR4][R16.64] ;  /* 0x0000000410157981 */ /* 0x0004a2000c2e1900 */
[--C-:B-----5:R-:W-:Y:S01]  /*0690*/  FADD R29, R9, -R27.reuse ;  /* 0x8000001b091d7221 */ /* 0x120fe20000000000 */
[----:B0-----:R-:W-:-:S03]  /*06a0*/  FADD R6, R10, -R27 ;  /* 0x8000001b0a067221 */ /* 0x001fc60000000000 */
[C---:B------:R-:W-:Y:S01]  /*06b0*/  FMUL R7, R3.reuse, R29 ;  /* 0x0000001d03077220 */ /* 0x040fe20000400000 */
[----:B------:R-:W-:-:S03]  /*06c0*/  FMUL R29, R3, R6 ;  /* 0x00000006031d7220 */ /* 0x000fc60000400000 */
[----:B--2---:R-:W-:Y:S02]  /*06d0*/  FFMA R16, R26, R7, R24 ;  /* 0x000000071a107223 */ /* 0x004fe40000000018 */
[----:B------:R-:W2:Y:S01]  /*06e0*/  LDG.E.128 R4, desc[UR4][R4.64+0x800] ;  /* 0x0008000404047981 */ /* 0x000ea2000c1e1d00 */
[--C-:B------:R-:W-:Y:S01]  /*06f0*/  FADD R28, R8, -R27.reuse ;  /* 0x8000001b081c7221 */ /* 0x100fe20000000000 */
[----:B------:R-:W-:-:S03]  /*0700*/  FADD R27, R11, -R27 ;  /* 0x8000001b0b1b7221 */ /* 0x000fc60000000000 */
[C---:B------:R-:W-:Y:S01]  /*0710*/  FMUL R28, R3.reuse, R28 ;  /* 0x0000001c031c7220 */ /* 0x040fe20000400000 */
[----:B------:R-:W-:Y:S01]  /*0720*/  FMUL R27, R3, R27 ;  /* 0x0000001b031b7220 */ /* 0x000fe20000400000 */
[C-C-:B------:R-:W-:Y:S02]  /*0730*/  FFMA R17, R26.reuse, R29, R24.reuse ;  /* 0x0000001d1a117223 */ /* 0x140fe40000000018 */
[C-C-:B------:R-:W-:Y:S01]  /*0740*/  FFMA R3, R26.reuse, R28, R24.reuse ;  /* 0x0000001c1a037223 */ /* 0x140fe20000000018 */
[----:B------:R-:W-:Y:S01]  /*0750*/  FFMA R24, R26, R27, R24 ;  /* 0x0000001b1a187223 */ /* 0x000fe20000000018 */
[--C-:B----4-:R-:W-:Y:S01]  /*0760*/  FADD R26, R9, -R22.reuse ;  /* 0x80000016091a7221 */ /* 0x110fe20000000000 */
[--C-:B------:R-:W-:Y:S01]  /*0770*/  FADD R8, R8, -R22.reuse ;  /* 0x8000001608087221 */ /* 0x100fe20000000000 */
[--C-:B------:R-:W-:Y:S01]  /*0780*/  FADD R10, R10, -R22.reuse ;  /* 0x800000160a0a7221 */ /* 0x100fe20000000000 */
[----:B------:R-:W-:Y:S01]  /*0790*/  FADD R22, R11, -R22 ;  /* 0x800000160b167221 */ /* 0x000fe20000000000 */
[C---:B------:R-:W-:Y:S01]  /*07a0*/  FMUL R9, R23.reuse, R26 ;  /* 0x0000001a17097220 */ /* 0x040fe20000400000 */
[C---:B------:R-:W-:Y:S01]  /*07b0*/  FMUL R8, R23.reuse, R8 ;  /* 0x0000000817087220 */ /* 0x040fe20000400000 */
[C---:B------:R-:W-:Y:S01]  /*07c0*/  FMUL R10, R23.reuse, R10 ;  /* 0x0000000a170a7220 */ /* 0x040fe20000400000 */
[----:B------:R-:W-:Y:S01]  /*07d0*/  FMUL R22, R23, R22 ;  /* 0x0000001617167220 */ /* 0x000fe20000400000 */
[C-C-:B------:R-:W-:Y:S01]  /*07e0*/  FFMA R9, R14.reuse, R9, R21.reuse ;  /* 0x000000090e097223 */ /* 0x140fe20000000015 */
[C-C-:B------:R-:W-:Y:S01]  /*07f0*/  FFMA R8, R14.reuse, R8, R21.reuse ;  /* 0x000000080e087223 */ /* 0x140fe20000000015 */
[C-C-:B------:R-:W-:Y:S01]  /*0800*/  FFMA R10, R14.reuse, R10, R21.reuse ;  /* 0x0000000a0e0a7223 */ /* 0x140fe20000000015 */
[----:B------:R-:W-:Y:S01]  /*0810*/  FFMA R11, R14, R22, R21 ;  /* 0x000000160e0b7223 */ /* 0x000fe20000000015 */
[----:B------:R-:W-:-:S02]  /*0820*/  FSETP.GEU.AND P6, PT, R17, RZ, PT ;  /* 0x000000ff1100720b */ /* 0x000fc40003fce000 */
[----:B------:R-:W-:Y:S02]  /*0830*/  FSETP.GEU.AND P4, PT, R16, RZ, PT ;  /* 0x000000ff1000720b */ /* 0x000fe40003f8e000 */
[----:B------:R-:W-:Y:S02]  /*0840*/  FSETP.GEU.AND P5, PT, R3, RZ, PT ;  /* 0x000000ff0300720b */ /* 0x000fe40003fae000 */
[----:B------:R-:W-:Y:S02]  /*0850*/  FSETP.GEU.AND P0, PT, R24, RZ, PT ;  /* 0x000000ff1800720b */ /* 0x000fe40003f0e000 */
[----:B------:R-:W-:Y:S02]  /*0860*/  FSETP.GEU.AND P3, PT, R11, RZ, PT ;  /* 0x000000ff0b00720b */ /* 0x000fe40003f6e000 */
[----:B------:R-:W-:Y:S02]  /*0870*/  FSETP.GEU.AND P2, PT, R10, RZ, PT ;  /* 0x000000ff0a00720b */ /* 0x000fe40003f4e000 */
[----:B------:R-:W-:-:S02]  /*0880*/  FSETP.GEU.AND P1, PT, R9, RZ, PT ;  /* 0x000000ff0900720b */ /* 0x000fc40003f2e000 */
[----:B------:R-:W-:Y:S02]  /*0890*/  SEL R11, R11, RZ, P3 ;  /* 0x000000ff0b0b7207 */ /* 0x000fe40001800000 */
[----:B------:R-:W-:Y:S02]  /*08a0*/  SEL R10, R10, RZ, P2 ;  /* 0x000000ff0a0a7207 */ /* 0x000fe40001000000 */
[----:B------:R-:W-:Y:S01]  /*08b0*/  SEL R9, R9, RZ, P1 ;  /* 0x000000ff09097207 */ /* 0x000fe20000800000 */
[--C-:B--2---:R-:W-:Y:S01]  /*08c0*/  FADD R14, R4, -R12.reuse ;  /* 0x8000000c040e7221 */ /* 0x104fe20000000000 */
[--C-:B------:R-:W-:Y:S01]  /*08d0*/  FADD R22, R5, -R12.reuse ;  /* 0x8000000c05167221 */ /* 0x100fe20000000000 */
[--C-:B------:R-:W-:Y:S01]  /*08e0*/  FADD R26, R6, -R12.reuse ;  /* 0x8000000c061a7221 */ /* 0x100fe20000000000 */
[----:B------:R-:W-:Y:S01]  /*08f0*/  FADD R12, R7, -R12 ;  /* 0x8000000c070c7221 */ /* 0x000fe20000000000 */
[C---:B------:R-:W-:Y:S01]  /*0900*/  FMUL R27, R13.reuse, R14 ;  /* 0x0000000e0d1b7220 */ /* 0x040fe20000400000 */
[C---:B------:R-:W-:Y:S01]  /*0910*/  FMUL R22, R13.reuse, R22 ;  /* 0x000000160d167220 */ /* 0x040fe20000400000 */
[C---:B------:R-:W-:Y:S01]  /*0920*/  FMUL R23, R13.reuse, R26 ;  /* 0x0000001a0d177220 */ /* 0x040fe20000400000 */
[----:B------:R-:W-:Y:S01]  /*0930*/  FMUL R21, R13, R12 ;  /* 0x0000000c0d157220 */ /* 0x000fe20000400000 */
[C-C-:B---3--:R-:W-:Y:S01]  /*0940*/  FFMA R12, R15.reuse, R27, R18.reuse ;  /* 0x0000001b0f0c7223 */ /* 0x148fe20000000012 */
[C-C-:B------:R-:W-:Y:S01]  /*0950*/  FFMA R13, R15.reuse, R22, R18.reuse ;  /* 0x000000160f0d7223 */ /* 0x140fe20000000012 */
[C-C-:B------:R-:W-:Y:S01]  /*0960*/  FFMA R14, R15.reuse, R23, R18.reuse ;  /* 0x000000170f0e7223 */ /* 0x140fe20000000012 */
[----:B------:R-:W0:Y:S01]  /*0970*/  LDC.64 R26, c[0x0][0x258] ;  /* 0x00009600ff1a7b82 */ /* 0x000e220000000a00 */
[----:B------:R-:W-:Y:S01]  /*0980*/  FFMA R15, R15, R21, R18 ;  /* 0x000000150f0f7223 */ /* 0x000fe20000000012 */
[----:B------:R-:W-:-:S06]  /*0990*/  FADD R21, R5, -R2 ;  /* 0x8000000205157221 */ /* 0x000fcc0000000000 */
[----:B------:R-:W1:Y:S01]  /*09a0*/  LDC.64 R22, c[0x0][0x260] ;  /* 0x00009800ff167b82 */ /* 0x000e620000000a00 */
[--C-:B------:R-:W-:Y:S01]  /*09b0*/  FADD R5, R4, -R2.reuse ;  /* 0x8000000204057221 */ /* 0x100fe20000000000 */
[--C-:B------:R-:W-:Y:S01]  /*09c0*/  FADD R29, R6, -R2.reuse ;  /* 0x80000002061d7221 */ /* 0x100fe20000000000 */
[----:B------:R-:W-:Y:S01]  /*09d0*/  FADD R7, R7, -R2 ;  /* 0x8000000207077221 */ /* 0x000fe20000000000 */
[C---:B------:R-:W-:Y:S01]  /*09e0*/  FMUL R21, R0.reuse, R21 ;  /* 0x0000001500157220 */ /* 0x040fe20000400000 */
[C---:B------:R-:W-:Y:S01]  /*09f0*/  FMUL R2, R0.reuse, R5 ;  /* 0x0000000500027220 */ /* 0x040fe20000400000 */
[C---:B------:R-:W-:Y:S01]  /*0a00*/  FMUL R18, R0.reuse, R29 ;  /* 0x0000001d00127220 */ /* 0x040fe20000400000 */
[----:B------:R-:W-:Y:S01]  /*0a10*/  FMUL R4, R0, R7 ;  /* 0x0000000700047220 */ /* 0x000fe20000400000 */
[----:B------:R-:W-:Y:S01]  /*0a20*/  SEL R6, R17, RZ, P6 ;  /* 0x000000ff11067207 */ /* 0x000fe20003000000 */
[C-C-:B------:R-:W-:Y:S01]  /*0a30*/  FFMA R0, R20.reuse, R21, R19.reuse ;  /* 0x0000001514007223 */ /* 0x140fe20000000013 */
[C-C-:B------:R-:W-:Y:S01]  /*0a40*/  FFMA R2, R20.reuse, R2, R19.reuse ;  /* 0x0000000214027223 */ /* 0x140fe20000000013 */
[C-C-:B------:R-:W-:Y:S01]  /*0a50*/  FFMA R18, R20.reuse, R18, R19.reuse ;  /* 0x0000001214127223 */ /* 0x140fe20000000013 */
[----:B------:R-:W-:Y:S01]  /*0a60*/  FSETP.GEU.AND P6, PT, R15, RZ, PT ;  /* 0x000000ff0f00720b */ /* 0x000fe20003fce000 */
[----:B------:R-:W-:Y:S01]  /*0a70*/  FFMA R19, R20, R4, R19 ;  /* 0x0000000414137223 */ /* 0x000fe20000000013 */
[----:B------:R-:W-:-:S02]  /*0a80*/  SEL R5, R16, RZ, P4 ;  /* 0x000000ff10057207 */ /* 0x000fc40002000000 */
[----:B------:R-:W-:Y:S02]  /*0a90*/  FSETP.GEU.AND P4, PT, R14, RZ, PT ;  /* 0x000000ff0e00720b */ /* 0x000fe40003f8e000 */
[----:B------:R-:W-:Y:S02]  /*0aa0*/  SEL R4, R3, RZ, P5 ;  /* 0x000000ff03047207 */ /* 0x000fe40002800000 */
[----:B------:R-:W-:Y:S02]  /*0ab0*/  SEL R15, R15, RZ, P6 ;  /* 0x000000ff0f0f7207 */ /* 0x000fe40003000000 */
[----:B------:R-:W-:Y:S02]  /*0ac0*/  SEL R7, R24, RZ, P0 ;  /* 0x000000ff18077207 */ /* 0x000fe40000000000 */
[----:B------:R-:W-:Y:S02]  /*0ad0*/  FSETP.GEU.AND P5, PT, R13, RZ, PT ;  /* 0x000000ff0d00720b */ /* 0x000fe40003fae000 */
[----:B------:R-:W-:-:S02]  /*0ae0*/  FSETP.GEU.AND P6, PT, R12, RZ, PT ;  /* 0x000000ff0c00720b */ /* 0x000fc40003fce000 */
[----:B------:R-:W-:Y:S02]  /*0af0*/  SEL R14, R14, RZ, P4 ;  /* 0x000000ff0e0e7207 */ /* 0x000fe40002000000 */
[----:B------:R-:W-:Y:S02]  /*0b00*/  FSETP.GEU.AND P0, PT, R8, RZ, PT ;  /* 0x000000ff0800720b */ /* 0x000fe40003f0e000 */
[----:B------:R-:W-:Y:S02]  /*0b10*/  FSETP.GEU.AND P4, PT, R19, RZ, PT ;  /* 0x000000ff1300720b */ /* 0x000fe40003f8e000 */
[----:B------:R-:W-:Y:S02]  /*0b20*/  FSETP.GEU.AND P3, PT, R18, RZ, PT ;  /* 0x000000ff1200720b */ /* 0x000fe40003f6e000 */
[----:B------:R-:W-:Y:S02]  /*0b30*/  FSETP.GEU.AND P2, PT, R0, RZ, PT ;  /* 0x000000ff0000720b */ /* 0x000fe40003f4e000 */
[----:B------:R-:W-:Y:S01]  /*0b40*/  FSETP.GEU.AND P1, PT, R2, RZ, PT ;  /* 0x000000ff0200720b */ /* 0x000fe20003f2e000 */
[----:B0-----:R-:W-:Y:S01]  /*0b50*/  IMAD.WIDE R20, R25, 0x4, R26 ;  /* 0x0000000419147825 */ /* 0x001fe200078e021a */
[----:B------:R-:W-:-:S02]  /*0b60*/  SEL R13, R13, RZ, P5 ;  /* 0x000000ff0d0d7207 */ /* 0x000fc40002800000 */
[----:B------:R-:W-:Y:S01]  /*0b70*/  SEL R12, R12, RZ, P6 ;  /* 0x000000ff0c0c7207 */ /* 0x000fe20003000000 */
[----:B-1----:R-:W-:Y:S01]  /*0b80*/  IMAD.WIDE R22, R25, 0x4, R22 ;  /* 0x0000000419167825 */ /* 0x002fe200078e0216 */
[----:B------:R-:W-:Y:S02]  /*0b90*/  SEL R8, R8, RZ, P0 ;  /* 0x000000ff08087207 */ /* 0x000fe40000000000 */
[----:B------:R-:W-:Y:S02]  /*0ba0*/  SEL R19, R19, RZ, P4 ;  /* 0x000000ff13137207 */ /* 0x000fe40002000000 */
[----:B------:R-:W-:Y:S02]  /*0bb0*/  SEL R18, R18, RZ, P3 ;  /* 0x000000ff12127207 */ /* 0x000fe40001800000 */
[----:B------:R-:W-:Y:S02]  /*0bc0*/  SEL R17, R0, RZ, P2 ;  /* 0x000000ff00117207 */ /* 0x000fe40001000000 */
[----:B------:R-:W-:Y:S01]  /*0bd0*/  SEL R16, R2, RZ, P1 ;  /* 0x000000ff02107207 */ /* 0x000fe20000800000 */
[----:B------:R-:W-:Y:S04]  /*0be0*/  STG.E.128 desc[UR4][R20.64], R4 ;  /* 0x0000000414007986 */ /* 0x000fe8000c101d04 */
[----:B------:R-:W-:Y:S04]  /*0bf0*/  STG.E.128 desc[UR4][R20.64+0x800], R12 ;  /* 0x0008000c14007986 */ /* 0x000fe8000c101d04 */
[----:B------:R-:W-:Y:S04]  /*0c00*/  STG.E.128 desc[UR4][R22.64], R8 ;  /* 0x0000000816007986 */ /* 0x000fe8000c101d04 */
[----:B------:R-:W-:Y:S01]  /*0c10*/  STG.E.128 desc[UR4][R22.64+0x800], R16 ;  /* 0x0008001016007986 */ /* 0x000fe2000c101d04 */
[----:B------:R-:W-:Y:S05]  /*0c20*/  EXIT ;  /* 0x000000000000794d */ /* 0x000fea0003800000 */
.L_x_0:
[----:B------:R-:W-:-:S00]  /*0c30*/  BRA `(.L_x_0) ;  /* 0xfffffffc00fc7947 */ /* 0x000fc0000383ffff */
[----:B------:R-:W-:-:S00]  /*0c40*/  NOP ;  /* 0x0000000000007918 */ /* 0x000fc00000000000 */
        /* <DEDUP_REMOVED lines=11> */
.L_x_1:


//--------------------- .nv.global.init           --------------------------
	.section	.nv.global.init,"aw",@progbits
.nv.global.init:
	.type		_$_str,@object
	.size		_$_str,(_$_str_$_2 - _$_str)
_$_str:
        /*0000*/ 	.byte	0x5f, 0x5f, 0x43, 0x55, 0x44, 0x41, 0x5f, 0x46, 0x54, 0x5a, 0x00
	.type		_$_str_$_2,@object
	.size		_$_str_$_2,(.L_1 - _$_str_$_2)
_$_str_$_2:
        /*000b*/ 	.byte	0x5f, 0x5f, 0x43, 0x55, 0x44, 0x41, 0x5f, 0x50, 0x52, 0x45, 0x43, 0x5f, 0x53, 0x51, 0x52, 0x54
        /*001b*/ 	.byte	0x00
.L_1:


//--------------------- .nv.constant0.triton_poi_fused__native_batch_norm_legit_no_training_relu_7 --------------------------
	.section	.nv.constant0.triton_poi_fused__native_batch_norm_legit_no_training_relu_7,"a",@progbits
	.sectionflags	@""
	.align	4
.nv.constant0.triton_poi_fused__native_batch_norm_legit_no_training_relu_7:
	.zero		620
